//
// Generated by NVIDIA NVVM Compiler
//
// Compiler Build ID: CL-36424714
// Cuda compilation tools, release 13.0, V13.0.88
// Based on NVVM 20.0.0
//

.version 9.0
.target sm_100
.address_size 64

	// .globl	_Z11softmax_maxPfm
// _ZZ11softmax_maxPfmE5sdata has been demoted
// _ZZ11softmax_maxPfmE7max_val has been demoted

.visible .entry _Z11softmax_maxPfm(
	.param .u64 .ptr .align 1 _Z11softmax_maxPfm_param_0,
	.param .u64 _Z11softmax_maxPfm_param_1
)
{
	.reg .pred 	%p<17>;
	.reg .b32 	%r<37>;
	.reg .b32 	%f<34>;
	.reg .b64 	%rd<12>;
	// demoted variable
	.shared .align 4 .b8 _ZZ11softmax_maxPfmE5sdata[128];
	// demoted variable
	.shared .align 4 .f32 _ZZ11softmax_maxPfmE7max_val;
	ld.param.u64 	%rd4, [_Z11softmax_maxPfm_param_0];
	ld.param.u64 	%rd5, [_Z11softmax_maxPfm_param_1];
	cvta.to.global.u64 	%rd1, %rd4;
	mov.u32 	%r1, %tid.x;
	shl.b32 	%r18, %r1, 2;
	mov.u32 	%r19, _ZZ11softmax_maxPfmE5sdata;
	add.s32 	%r2, %r19, %r18;
	mov.b32 	%r20, 0;
	st.shared.u32 	[%r2], %r20;
	mul.lo.s64 	%rd2, %rd5, %rd5;
	cvt.u32.u64 	%r3, %rd2;
	mov.u32 	%r21, %ctaid.x;
	cvt.u32.u64 	%r22, %rd5;
	mul.lo.s32 	%r23, %r21, %r22;
	add.s32 	%r4, %r23, %r22;
	st.shared.u32 	[_ZZ11softmax_maxPfmE7max_val], %r20;
	add.s32 	%r36, %r23, %r1;
	setp.ge.s32 	%p1, %r36, %r4;
	@%p1 bra 	$L__BB0_5;
	mov.f32 	%f33, 0f00000000;
	mov.u32 	%r6, %ntid.x;
	mov.u32 	%r32, %r36;
$L__BB0_2:
	cvt.s64.s32 	%rd3, %r32;
	setp.le.u64 	%p2, %rd2, %rd3;
	@%p2 bra 	$L__BB0_4;
	shl.b64 	%rd6, %rd3, 2;
	add.s64 	%rd7, %rd1, %rd6;
	ld.global.f32 	%f6, [%rd7];
	max.f32 	%f33, %f6, %f33;
	st.shared.f32 	[%r2], %f33;
$L__BB0_4:
	cvt.u32.u64 	%r24, %rd3;
	add.s32 	%r32, %r24, %r6;
	setp.lt.s32 	%p3, %r32, %r4;
	@%p3 bra 	$L__BB0_2;
$L__BB0_5:
	mov.u32 	%r9, %ntid.x;
	setp.lt.u32 	%p4, %r9, 2;
	@%p4 bra 	$L__BB0_10;
	mov.u32 	%r33, %r9;
$L__BB0_7:
	shr.u32 	%r11, %r33, 1;
	bar.sync 	0;
	setp.ge.u32 	%p5, %r1, %r11;
	@%p5 bra 	$L__BB0_9;
	ld.shared.f32 	%f7, [%r2];
	shl.b32 	%r25, %r11, 2;
	add.s32 	%r26, %r2, %r25;
	ld.shared.f32 	%f8, [%r26];
	max.f32 	%f9, %f7, %f8;
	st.shared.f32 	[%r2], %f9;
$L__BB0_9:
	setp.gt.u32 	%p6, %r33, 3;
	mov.u32 	%r33, %r11;
	@%p6 bra 	$L__BB0_7;
$L__BB0_10:
	bar.sync 	0;
	setp.ne.s32 	%p7, %r1, 0;
	@%p7 bra 	$L__BB0_12;
	ld.shared.f32 	%f10, [_ZZ11softmax_maxPfmE5sdata];
	st.shared.f32 	[_ZZ11softmax_maxPfmE7max_val], %f10;
$L__BB0_12:
	setp.ge.s32 	%p8, %r36, %r4;
	bar.sync 	0;
	mov.b32 	%r27, 0;
	st.shared.u32 	[%r2], %r27;
	@%p8 bra 	$L__BB0_17;
	mov.u32 	%r34, %r36;
$L__BB0_14:
	setp.ge.s32 	%p9, %r34, %r3;
	@%p9 bra 	$L__BB0_16;
	mul.wide.s32 	%rd8, %r34, 4;
	add.s64 	%rd9, %rd1, %rd8;
	ld.global.f32 	%f11, [%rd9];
	ld.shared.f32 	%f12, [_ZZ11softmax_maxPfmE7max_val];
	sub.f32 	%f13, %f11, %f12;
	fma.rn.f32 	%f14, %f13, 0f3BBB989D, 0f3F000000;
	cvt.sat.f32.f32 	%f15, %f14;
	mov.f32 	%f16, 0f4B400001;
	mov.f32 	%f17, 0f437C0000;
	fma.rm.f32 	%f18, %f15, %f17, %f16;
	add.f32 	%f19, %f18, 0fCB40007F;
	neg.f32 	%f20, %f19;
	fma.rn.f32 	%f21, %f13, 0f3FB8AA3B, %f20;
	fma.rn.f32 	%f22, %f13, 0f32A57060, %f21;
	mov.b32 	%r28, %f18;
	shl.b32 	%r29, %r28, 23;
	mov.b32 	%f23, %r29;
	ex2.approx.ftz.f32 	%f24, %f22;
	mul.f32 	%f25, %f24, %f23;
	st.global.f32 	[%rd9], %f25;
	atom.shared.add.f32 	%f26, [%r2], %f25;
$L__BB0_16:
	add.s32 	%r34, %r34, %r9;
	setp.lt.s32 	%p10, %r34, %r4;
	@%p10 bra 	$L__BB0_14;
$L__BB0_17:
	setp.lt.u32 	%p11, %r9, 2;
	bar.sync 	0;
	mov.u32 	%r35, %r9;
	@%p11 bra 	$L__BB0_18;
	bra.uni 	$L__BB0_24;
$L__BB0_18:
	setp.ge.s32 	%p14, %r36, %r4;
	@%p14 bra 	$L__BB0_23;
	ld.shared.f32 	%f4, [_ZZ11softmax_maxPfmE5sdata];
$L__BB0_20:
	setp.ge.s32 	%p15, %r36, %r3;
	@%p15 bra 	$L__BB0_22;
	mul.wide.s32 	%rd10, %r36, 4;
	add.s64 	%rd11, %rd1, %rd10;
	ld.global.f32 	%f30, [%rd11];
	div.rn.f32 	%f31, %f30, %f4;
	st.global.f32 	[%rd11], %f31;
$L__BB0_22:
	add.s32 	%r36, %r36, %r9;
	setp.lt.s32 	%p16, %r36, %r4;
	@%p16 bra 	$L__BB0_20;
$L__BB0_23:
	ret;
$L__BB0_24:
	shr.u32 	%r15, %r35, 1;
	setp.ge.u32 	%p12, %r1, %r15;
	@%p12 bra 	$L__BB0_26;
	shl.b32 	%r30, %r15, 2;
	add.s32 	%r31, %r2, %r30;
	ld.shared.f32 	%f27, [%r31];
	ld.shared.f32 	%f28, [%r2];
	add.f32 	%f29, %f27, %f28;
	st.shared.f32 	[%r2], %f29;
$L__BB0_26:
	bar.sync 	0;
	setp.lt.u32 	%p13, %r35, 4;
	mov.u32 	%r35, %r15;
	@%p13 bra 	$L__BB0_18;
	bra.uni 	$L__BB0_24;

}


// ===== COMPILED SASS (sm_100) =====

	.target	sm_100

	.elftype	@"ET_EXEC"


//--------------------- .note.nv.tkinfo           --------------------------
	.section	.note.nv.tkinfo,"",@"SHT_NOTE"
	.sectionflags	@"SHF_NOTE_NV_TKINFO"
	.tkinfo
        /*0018*/ 	.word	0x00000002
        /*0030*/ 	.string	""
        /*0030*/ 	.string	"ptxas"
        /*0030*/ 	.string	"Cuda compilation tools, release 13.0, V13.0.88"
        /*0030*/ 	.string	"Build cuda_13.0.r13.0/compiler.36424714_0"
        /*0030*/ 	.string	"-arch sm_100 -m 64 "



//--------------------- .note.nv.cuinfo           --------------------------
	.section	.note.nv.cuinfo,"",@"SHT_NOTE"
	.sectionflags	@"SHF_NOTE_NV_CUINFO"
        /*0018*/ 	.short	0x0002
        /*001a*/ 	.short	0x0064
        /*001c*/ 	.short	0x0082
	.zero		2


//--------------------- .nv.info                  --------------------------
	.section	.nv.info,"",@"SHT_CUDA_INFO"
	.align	4


	//----- nvinfo : EIATTR_REGCOUNT
	.align		4
        /*0000*/ 	.byte	0x04, 0x2f
        /*0002*/ 	.short	(.L_1 - .L_0)
	.align		4
.L_0:
        /*0004*/ 	.word	index@(_Z11softmax_maxPfm)
        /*0008*/ 	.word	0x00000016


	//----- nvinfo : EIATTR_FRAME_SIZE
	.align		4
.L_1:
        /*000c*/ 	.byte	0x04, 0x11
        /*000e*/ 	.short	(.L_3 - .L_2)
	.align		4
.L_2:
        /*0010*/ 	.word	index@($__internal_0_$__cuda_sm3x_div_rn_noftz_f32_slowpath)
        /*0014*/ 	.word	0x00000000


	//----- nvinfo : EIATTR_FRAME_SIZE
	.align		4
.L_3:
        /*0018*/ 	.byte	0x04, 0x11
        /*001a*/ 	.short	(.L_5 - .L_4)
	.align		4
.L_4:
        /*001c*/ 	.word	index@(_Z11softmax_maxPfm)
        /*0020*/ 	.word	0x00000000


	//----- nvinfo : EIATTR_MIN_STACK_SIZE
	.align		4
.L_5:
        /*0024*/ 	.byte	0x04, 0x12
        /*0026*/ 	.short	(.L_7 - .L_6)
	.align		4
.L_6:
        /*0028*/ 	.word	index@(_Z11softmax_maxPfm)
        /*002c*/ 	.word	0x00000000
.L_7:


//--------------------- .nv.compat                --------------------------
	.section	.nv.compat,"",@"SHT_CUDA_COMPAT_INFO"
	.align	4
        /*0000*/ 	.byte	0x02, 0x09, 0x00, 0x00, 0x02, 0x02, 0x01, 0x00, 0x02, 0x05, 0x05, 0x00, 0x03, 0x07, 0x01, 0x01
        /*0010*/ 	.byte	0x02, 0x03, 0x00, 0x00, 0x02, 0x06, 0x01, 0x00, 0x04, 0x0b, 0x08, 0x00, 0x01, 0x00, 0x00, 0x00
        /*0020*/ 	.byte	0x00, 0x00, 0x00, 0x00


//--------------------- .nv.info._Z11softmax_maxPfm --------------------------
	.section	.nv.info._Z11softmax_maxPfm,"",@"SHT_CUDA_INFO"
	.sectionflags	@""
	.align	4


	//----- nvinfo : EIATTR_CUDA_API_VERSION
	.align		4
        /*0000*/ 	.byte	0x04, 0x37
        /*0002*/ 	.short	(.L_9 - .L_8)
.L_8:
        /*0004*/ 	.word	0x00000082


	//----- nvinfo : EIATTR_KPARAM_INFO
	.align		4
.L_9:
        /*0008*/ 	.byte	0x04, 0x17
        /*000a*/ 	.short	(.L_11 - .L_10)
.L_10:
        /*000c*/ 	.word	0x00000000
        /*0010*/ 	.short	0x0001
        /*0012*/ 	.short	0x0008
        /*0014*/ 	.byte	0x00, 0xf0, 0x21, 0x00


	//----- nvinfo : EIATTR_KPARAM_INFO
	.align		4
.L_11:
        /*0018*/ 	.byte	0x04, 0x17
        /*001a*/ 	.short	(.L_13 - .L_12)
.L_12:
        /*001c*/ 	.word	0x00000000
        /*0020*/ 	.short	0x0000
        /*0022*/ 	.short	0x0000
        /*0024*/ 	.byte	0x00, 0xf5, 0x21, 0x00


	//----- nvinfo : EIATTR_SPARSE_MMA_MASK
	.align		4
.L_13:
        /*0028*/ 	.byte	0x03, 0x50
        /*002a*/ 	.short	0x0000


	//----- nvinfo : EIATTR_MAXREG_COUNT
	.align		4
        /*002c*/ 	.byte	0x03, 0x1b
        /*002e*/ 	.short	0x00ff


	//----- nvinfo : EIATTR_NUM_BARRIERS
	.align		4
        /*0030*/ 	.byte	0x02, 0x4c
        /*0032*/ 	.byte	0x01
	.zero		1


	//----- nvinfo : EIATTR_MERCURY_ISA_VERSION
	.align		4
        /*0034*/ 	.byte	0x03, 0x5f
        /*0036*/ 	.short	0x0101


	//----- nvinfo : EIATTR_VRC_CTA_INIT_COUNT
	.align		4
        /*0038*/ 	.byte	0x02, 0x4a
	.zero		1
	.zero		1


	//----- nvinfo : EIATTR_EXIT_INSTR_OFFSETS
	.align		4
        /*003c*/ 	.byte	0x04, 0x1c
        /*003e*/ 	.short	(.L_15 - .L_14)


	//   ....[0]....
.L_14:
        /*0040*/ 	.word	0x00000740


	//   ....[1]....
        /*0044*/ 	.word	0x00000910


	//----- nvinfo : EIATTR_CRS_STACK_SIZE
	.align		4
.L_15:
        /*0048*/ 	.byte	0x04, 0x1e
        /*004a*/ 	.short	(.L_17 - .L_16)
.L_16:
        /*004c*/ 	.word	0x00000000


	//----- nvinfo : EIATTR_CBANK_PARAM_SIZE
	.align		4
.L_17:
        /*0050*/ 	.byte	0x03, 0x19
        /*0052*/ 	.short	0x0010


	//----- nvinfo : EIATTR_PARAM_CBANK
	.align		4
        /*0054*/ 	.byte	0x04, 0x0a
        /*0056*/ 	.short	(.L_19 - .L_18)
	.align		4
.L_18:
        /*0058*/ 	.word	index@(.nv.constant0._Z11softmax_maxPfm)
        /*005c*/ 	.short	0x0380
        /*005e*/ 	.short	0x0010


	//----- nvinfo : EIATTR_SW_WAR
	.align		4
.L_19:
        /*0060*/ 	.byte	0x04, 0x36
        /*0062*/ 	.short	(.L_21 - .L_20)
.L_20:
        /*0064*/ 	.word	0x00000008
.L_21:


//--------------------- .nv.callgraph             --------------------------
	.section	.nv.callgraph,"",@"SHT_CUDA_CALLGRAPH"
	.align	4
	.sectionentsize	8
	.align		4
        /*0000*/ 	.word	0x00000000
	.align		4
        /*0004*/ 	.word	0xffffffff
	.align		4
        /*0008*/ 	.word	0x00000000
	.align		4
        /*000c*/ 	.word	0xfffffffe
	.align		4
        /*0010*/ 	.word	0x00000000
	.align		4
        /*0014*/ 	.word	0xfffffffd
	.align		4
        /*0018*/ 	.word	0x00000000
	.align		4
        /*001c*/ 	.word	0xfffffffc


//--------------------- .text._Z11softmax_maxPfm  --------------------------
	.section	.text._Z11softmax_maxPfm,"ax",@progbits
	.align	128
        .global         _Z11softmax_maxPfm
        .type           _Z11softmax_maxPfm,@function
        .size           _Z11softmax_maxPfm,(.L_x_31 - _Z11softmax_maxPfm)
        .other          _Z11softmax_maxPfm,@"STO_CUDA_ENTRY STV_DEFAULT"
_Z11softmax_maxPfm:
.text._Z11softmax_maxPfm:
[----:B------:R-:W-:Y:S01]  /*0000*/  LDC R1, c[0x0][0x37c] ;  /* 0x0000df00ff017b82 */ /* 0x000fe20000000800 */
[----:B------:R-:W0:Y:S07]  /*0010*/  S2R R9, SR_CTAID.X ;  /* 0x0000000000097919 */ /* 0x000e2e0000002500 */
[----:B------:R-:W1:Y:S01]  /*0020*/  LDC.64 R6, c[0x0][0x388] ;  /* 0x0000e200ff067b82 */ /* 0x000e620000000a00 */
[----:B------:R-:W-:Y:S01]  /*0030*/  UMOV UR4, 0x400 ;  /* 0x0000040000047882 */ /* 0x000fe20000000000 */
[----:B------:R-:W2:Y:S01]  /*0040*/  LDCU.64 UR8, c[0x0][0x358] ;  /* 0x00006b00ff0877ac */ /* 0x000ea20008000a00 */
[----:B------:R-:W3:Y:S01]  /*0050*/  S2R R3, SR_TID.X ;  /* 0x0000000000037919 */ /* 0x000ee20000002100 */
[----:B------:R-:W-:Y:S04]  /*0060*/  BSSY.RECONVERGENT B0, `(.L_x_0) ;  /* 0x0000020000007945 */ /* 0x000fe80003800200 */
[----:B------:R-:W4:Y:S01]  /*0070*/  S2UR UR5, SR_CgaCtaId ;  /* 0x00000000000579c3 */ /* 0x000f220000008800 */
[----:B-1----:R-:W-:-:S04]  /*0080*/  IMAD R4, R7, R6, RZ ;  /* 0x0000000607047224 */ /* 0x002fc800078e02ff */
[C---:B------:R-:W-:Y:S02]  /*0090*/  IMAD R7, R6.reuse, R7, R4 ;  /* 0x0000000706077224 */ /* 0x040fe400078e0204 */
[----:B------:R-:W-:Y:S01]  /*00a0*/  IMAD.WIDE.U32 R4, R6, R6, RZ ;  /* 0x0000000606047225 */ /* 0x000fe200078e00ff */
[----:B----4-:R-:W-:-:S03]  /*00b0*/  ULEA UR4, UR5, UR4, 0x18 ;  /* 0x0000000405047291 */ /* 0x010fc6000f8ec0ff */
[CC--:B0-----:R-:W-:Y:S02]  /*00c0*/  IMAD R2, R9.reuse, R6.reuse, R6 ;  /* 0x0000000609027224 */ /* 0x0c1fe400078e0206 */
[----:B---3--:R-:W-:Y:S01]  /*00d0*/  IMAD R9, R9, R6, R3 ;  /* 0x0000000609097224 */ /* 0x008fe200078e0203 */
[----:B------:R-:W-:-:S04]  /*00e0*/  LEA R0, R3, UR4, 0x2 ;  /* 0x0000000403007c11 */ /* 0x000fc8000f8e10ff */
[----:B------:R-:W-:Y:S01]  /*00f0*/  ISETP.GE.AND P0, PT, R9, R2, PT ;  /* 0x000000020900720c */ /* 0x000fe20003f06270 */
[----:B------:R0:W-:Y:S04]  /*0100*/  STS [R0], RZ ;  /* 0x000000ff00007388 */ /* 0x0001e80000000800 */
[----:B------:R-:W-:Y:S01]  /*0110*/  STS [UR4+0x80], RZ ;  /* 0x000080ffff007988 */ /* 0x000fe20008000804 */
[----:B------:R-:W1:Y:S07]  /*0120*/  LDCU.64 UR4, c[0x0][0x380] ;  /* 0x00007000ff0477ac */ /* 0x000e6e0008000a00 */
[----:B0-2---:R-:W-:Y:S05]  /*0130*/  @P0 BRA `(.L_x_1) ;  /* 0x0000000000480947 */ /* 0x005fea0003800000 */
[----:B------:R-:W0:Y:S01]  /*0140*/  LDC R8, c[0x0][0x360] ;  /* 0x0000d800ff087b82 */ /* 0x000e220000000800 */
[----:B------:R-:W-:Y:S02]  /*0150*/  IMAD.IADD R10, R5, 0x1, R7 ;  /* 0x00000001050a7824 */ /* 0x000fe400078e0207 */
[----:B------:R-:W-:Y:S02]  /*0160*/  IMAD.MOV.U32 R11, RZ, RZ, RZ ;  /* 0x000000ffff0b7224 */ /* 0x000fe400078e00ff */
[----:B------:R-:W-:-:S07]  /*0170*/  IMAD.MOV.U32 R13, RZ, RZ, R9 ;  /* 0x000000ffff0d7224 */ /* 0x000fce00078e0009 */
.L_x_4:
[----:B------:R-:W-:Y:S01]  /*0180*/  ISETP.GT.U32.AND P0, PT, R4, R13, PT ;  /* 0x0000000d0400720c */ /* 0x000fe20003f04070 */
[----:B------:R-:W-:Y:S01]  /*0190*/  BSSY.RECONVERGENT B1, `(.L_x_2) ;  /* 0x0000009000017945 */ /* 0x000fe20003800200 */
[----:B------:R-:W-:-:S04]  /*01a0*/  SHF.R.S32.HI R7, RZ, 0x1f, R13 ;  /* 0x0000001fff077819 */ /* 0x000fc8000001140d */
[----:B------:R-:W-:-:S13]  /*01b0*/  ISETP.GT.U32.AND.EX P0, PT, R10, R7, PT, P0 ;  /* 0x000000070a00720c */ /* 0x000fda0003f04100 */
[----:B--2---:R-:W-:Y:S05]  /*01c0*/  @!P0 BRA `(.L_x_3) ;  /* 0x0000000000148947 */ /* 0x004fea0003800000 */
[----:B-1----:R-:W-:-:S04]  /*01d0*/  LEA R6, P0, R13, UR4, 0x2 ;  /* 0x000000040d067c11 */ /* 0x002fc8000f8010ff */
[----:B------:R-:W-:-:S05]  /*01e0*/  LEA.HI.X R7, R13, UR5, R7, 0x2, P0 ;  /* 0x000000050d077c11 */ /* 0x000fca00080f1407 */
[----:B------:R-:W2:Y:S02]  /*01f0*/  LDG.E R6, desc[UR8][R6.64] ;  /* 0x0000000806067981 */ /* 0x000ea4000c1e1900 */
[----:B--2---:R-:W-:-:S05]  /*0200*/  FMNMX R11, R11, R6, !PT ;  /* 0x000000060b0b7209 */ /* 0x004fca0007800000 */
[----:B------:R2:W-:Y:S02]  /*0210*/  STS [R0], R11 ;  /* 0x0000000b00007388 */ /* 0x0005e40000000800 */
.L_x_3:
[----:B-1----:R-:W-:Y:S05]  /*0220*/  BSYNC.RECONVERGENT B1 ;  /* 0x0000000000017941 */ /* 0x002fea0003800200 */
.L_x_2:
[----:B0-----:R-:W-:-:S05]  /*0230*/  IMAD.IADD R13, R8, 0x1, R13 ;  /* 0x00000001080d7824 */ /* 0x001fca00078e020d */
[----:B------:R-:W-:-:S13]  /*0240*/  ISETP.GE.AND P0, PT, R13, R2, PT ;  /* 0x000000020d00720c */ /* 0x000fda0003f06270 */
[----:B------:R-:W-:Y:S05]  /*0250*/  @!P0 BRA `(.L_x_4) ;  /* 0xfffffffc00c88947 */ /* 0x000fea000383ffff */
.L_x_1:
[----:B-1----:R-:W-:Y:S05]  /*0260*/  BSYNC.RECONVERGENT B0 ;  /* 0x0000000000007941 */ /* 0x002fea0003800200 */
.L_x_0:
[----:B------:R-:W-:Y:S01]  /*0270*/  ISETP.NE.AND P0, PT, R3, RZ, PT ;  /* 0x000000ff0300720c */ /* 0x000fe20003f05270 */
[----:B------:R-:W0:-:S12]  /*0280*/  LDC R8, c[0x0][0x360] ;  /* 0x0000d800ff087b82 */ /* 0x000e180000000800 */
[----:B------:R-:W2:Y:S01]  /*0290*/  @!P0 S2R R5, SR_CgaCtaId ;  /* 0x0000000000058919 */ /* 0x000ea20000008800 */
[----:B------:R-:W-:Y:S02]  /*02a0*/  @!P0 MOV R4, 0x400 ;  /* 0x0000040000048802 */ /* 0x000fe40000000f00 */
[----:B0-----:R-:W-:Y:S02]  /*02b0*/  ISETP.GE.U32.AND P1, PT, R8, 0x2, PT ;  /* 0x000000020800780c */ /* 0x001fe40003f26070 */
[----:B--2---:R-:W-:-:S11]  /*02c0*/  @!P0 LEA R11, R5, R4, 0x18 ;  /* 0x00000004050b8211 */ /* 0x004fd600078ec0ff */
[----:B------:R-:W-:Y:S05]  /*02d0*/  @!P1 BRA `(.L_x_5) ;  /* 0x0000000000309947 */ /* 0x000fea0003800000 */
[----:B------:R-:W-:-:S07]  /*02e0*/  IMAD.MOV.U32 R4, RZ, RZ, R8 ;  /* 0x000000ffff047224 */ /* 0x000fce00078e0008 */
.L_x_6:
[----:B------:R-:W-:Y:S01]  /*02f0*/  BAR.SYNC.DEFER_BLOCKING 0x0 ;  /* 0x0000000000007b1d */ /* 0x000fe20000010000 */
[----:B------:R-:W-:-:S04]  /*0300*/  SHF.R.U32.HI R7, RZ, 0x1, R4 ;  /* 0x00000001ff077819 */ /* 0x000fc80000011604 */
[----:B------:R-:W-:-:S13]  /*0310*/  ISETP.GE.U32.AND P1, PT, R3, R7, PT ;  /* 0x000000070300720c */ /* 0x000fda0003f26070 */
[----:B------:R-:W-:Y:S01]  /*0320*/  @!P1 IMAD R6, R7, 0x4, R0 ;  /* 0x0000000407069824 */ /* 0x000fe200078e0200 */
[----:B------:R-:W-:Y:S05]  /*0330*/  @!P1 LDS R5, [R0] ;  /* 0x0000000000059984 */ /* 0x000fea0000000800 */
[----:B------:R-:W0:Y:S02]  /*0340*/  @!P1 LDS R6, [R6] ;  /* 0x0000000006069984 */ /* 0x000e240000000800 */
[----:B0-----:R-:W-:-:S05]  /*0350*/  @!P1 FMNMX R5, R5, R6, !PT ;  /* 0x0000000605059209 */ /* 0x001fca0007800000 */
[----:B------:R0:W-:Y:S01]  /*0360*/  @!P1 STS [R0], R5 ;  /* 0x0000000500009388 */ /* 0x0001e20000000800 */
[----:B------:R-:W-:Y:S01]  /*0370*/  ISETP.GT.U32.AND P1, PT, R4, 0x3, PT ;  /* 0x000000030400780c */ /* 0x000fe20003f24070 */
[----:B------:R-:W-:-:S12]  /*0380*/  IMAD.MOV.U32 R4, RZ, RZ, R7 ;  /* 0x000000ffff047224 */ /* 0x000fd800078e0007 */
[----:B0-----:R-:W-:Y:S05]  /*0390*/  @P1 BRA `(.L_x_6) ;  /* 0xfffffffc00d41947 */ /* 0x001fea000383ffff */
.L_x_5:
[----:B------:R-:W-:Y:S06]  /*03a0*/  BAR.SYNC.DEFER_BLOCKING 0x0 ;  /* 0x0000000000007b1d */ /* 0x000fec0000010000 */
[----:B------:R-:W0:Y:S01]  /*03b0*/  LDCU UR4, c[0x0][0x388] ;  /* 0x00007100ff0477ac */ /* 0x000e220008000800 */
[----:B------:R-:W1:Y:S01]  /*03c0*/  @!P0 LDS R4, [R11] ;  /* 0x000000000b048984 */ /* 0x000e620000000800 */
[----:B0-----:R-:W-:-:S03]  /*03d0*/  UIMAD UR4, UR4, UR4, URZ ;  /* 0x00000004040472a4 */ /* 0x001fc6000f8e02ff */
[----:B-1----:R0:W-:Y:S01]  /*03e0*/  @!P0 STS [R11+0x80], R4 ;  /* 0x000080040b008388 */ /* 0x0021e20000000800 */
[----:B------:R-:W-:Y:S01]  /*03f0*/  BAR.SYNC.DEFER_BLOCKING 0x0 ;  /* 0x0000000000007b1d */ /* 0x000fe20000010000 */
[----:B------:R-:W-:-:S05]  /*0400*/  ISETP.GE.AND P0, PT, R9, R2, PT ;  /* 0x000000020900720c */ /* 0x000fca0003f06270 */
[----:B------:R0:W-:Y:S08]  /*0410*/  STS [R0], RZ ;  /* 0x000000ff00007388 */ /* 0x0001f00000000800 */
[----:B0-----:R-:W-:Y:S05]  /*0420*/  @P0 BRA `(.L_x_7) ;  /* 0x0000000000800947 */ /* 0x001fea0003800000 */
[----:B------:R-:W-:-:S07]  /*0430*/  IMAD.MOV.U32 R7, RZ, RZ, R9 ;  /* 0x000000ffff077224 */ /* 0x000fce00078e0009 */
.L_x_11:
[----:B------:R-:W-:Y:S01]  /*0440*/  ISETP.GE.AND P0, PT, R7, UR4, PT ;  /* 0x0000000407007c0c */ /* 0x000fe2000bf06270 */
[----:B------:R-:W-:Y:S05]  /*0450*/  YIELD ;  /* 0x0000000000007946 */ /* 0x000fea0003800000 */
[----:B------:R-:W-:Y:S07]  /*0460*/  BSSY.RECONVERGENT B0, `(.L_x_8) ;  /* 0x0000019000007945 */ /* 0x000fee0003800200 */
[----:B------:R-:W-:Y:S05]  /*0470*/  @P0 BRA `(.L_x_9) ;  /* 0x00000000005c0947 */ /* 0x000fea0003800000 */
[----:B------:R-:W0:Y:S02]  /*0480*/  LDC.64 R4, c[0x0][0x380] ;  /* 0x0000e000ff047b82 */ /* 0x000e240000000a00 */
[----:B0-----:R-:W-:-:S05]  /*0490*/  IMAD.WIDE R4, R7, 0x4, R4 ;  /* 0x0000000407047825 */ /* 0x001fca00078e0204 */
[----:B------:R-:W2:Y:S01]  /*04a0*/  LDG.E R6, desc[UR8][R4.64] ;  /* 0x0000000804067981 */ /* 0x000ea2000c1e1900 */
[----:B------:R-:W0:Y:S01]  /*04b0*/  S2UR UR6, SR_CgaCtaId ;  /* 0x00000000000679c3 */ /* 0x000e220000008800 */
[----:B------:R-:W-:Y:S01]  /*04c0*/  UMOV UR5, 0x400 ;  /* 0x0000040000057882 */ /* 0x000fe20000000000 */
[----:B------:R-:W-:Y:S01]  /*04d0*/  IMAD.MOV.U32 R13, RZ, RZ, 0x3bbb989d ;  /* 0x3bbb989dff0d7424 */ /* 0x000fe200078e00ff */
[----:B0-----:R-:W-:-:S09]  /*04e0*/  ULEA UR5, UR6, UR5, 0x18 ;  /* 0x0000000506057291 */ /* 0x001fd2000f8ec0ff */
[----:B------:R-:W2:Y:S02]  /*04f0*/  LDS R11, [UR5+0x80] ;  /* 0x00008005ff0b7984 */ /* 0x000ea40008000800 */
[----:B--2---:R-:W-:Y:S01]  /*0500*/  FADD R6, R6, -R11 ;  /* 0x8000000b06067221 */ /* 0x004fe20000000000 */
[----:B------:R-:W-:-:S03]  /*0510*/  IMAD.MOV.U32 R11, RZ, RZ, 0x437c0000 ;  /* 0x437c0000ff0b7424 */ /* 0x000fc600078e00ff */
[----:B------:R-:W-:-:S04]  /*0520*/  FFMA.SAT R10, R6, R13, 0.5 ;  /* 0x3f000000060a7423 */ /* 0x000fc8000000200d */
[----:B------:R-:W-:-:S04]  /*0530*/  FFMA.RM R10, R10, R11, 12582913 ;  /* 0x4b4000010a0a7423 */ /* 0x000fc8000000400b */
[C---:B------:R-:W-:Y:S01]  /*0540*/  FADD R11, R10.reuse, -12583039 ;  /* 0xcb40007f0a0b7421 */ /* 0x040fe20000000000 */
[----:B------:R-:W-:-:S03]  /*0550*/  IMAD.SHL.U32 R10, R10, 0x800000, RZ ;  /* 0x008000000a0a7824 */ /* 0x000fc600078e00ff */
[----:B------:R-:W-:-:S04]  /*0560*/  FFMA R11, R6, 1.4426950216293334961, -R11 ;  /* 0x3fb8aa3b060b7823 */ /* 0x000fc8000000080b */
[----:B------:R-:W-:-:S06]  /*0570*/  FFMA R11, R6, 1.925963033500011079e-08, R11 ;  /* 0x32a57060060b7823 */ /* 0x000fcc000000000b */
[----:B------:R-:W0:Y:S02]  /*0580*/  MUFU.EX2 R11, R11 ;  /* 0x0000000b000b7308 */ /* 0x000e240000000800 */
[----:B0-----:R-:W-:-:S05]  /*0590*/  FMUL R13, R10, R11 ;  /* 0x0000000b0a0d7220 */ /* 0x001fca0000400000 */
[----:B------:R0:W-:Y:S02]  /*05a0*/  STG.E desc[UR8][R4.64], R13 ;  /* 0x0000000d04007986 */ /* 0x0001e4000c101908 */
.L_x_10:
[----:B0-----:R-:W0:Y:S02]  /*05b0*/  LDS R4, [R0] ;  /* 0x0000000000047984 */ /* 0x001e240000000800 */
[----:B0-----:R-:W-:-:S05]  /*05c0*/  FADD R5, R13, R4 ;  /* 0x000000040d057221 */ /* 0x001fca0000000000 */
[----:B------:R-:W0:Y:S02]  /*05d0*/  ATOMS.CAST.SPIN P0, [R0], R4, R5 ;  /* 0x000000040000758d */ /* 0x000e240001800005 */
[----:B0-----:R-:W-:Y:S05]  /*05e0*/  @!P0 BRA `(.L_x_10) ;  /* 0xfffffffc00f08947 */ /* 0x001fea000383ffff */
.L_x_9:
[----:B------:R-:W-:Y:S05]  /*05f0*/  BSYNC.RECONVERGENT B0 ;  /* 0x0000000000007941 */ /* 0x000fea0003800200 */
.L_x_8:
[----:B------:R-:W-:-:S05]  /*0600*/  IMAD.IADD R7, R8, 0x1, R7 ;  /* 0x0000000108077824 */ /* 0x000fca00078e0207 */
[----:B------:R-:W-:-:S13]  /*0610*/  ISETP.GE.AND P0, PT, R7, R2, PT ;  /* 0x000000020700720c */ /* 0x000fda0003f06270 */
[----:B------:R-:W-:Y:S05]  /*0620*/  @!P0 BRA `(.L_x_11) ;  /* 0xfffffffc00848947 */ /* 0x000fea000383ffff */
.L_x_7:
[----:B------:R-:W-:Y:S01]  /*0630*/  ISETP.GE.U32.AND P1, PT, R8, 0x2, PT ;  /* 0x000000020800780c */ /* 0x000fe20003f26070 */
[----:B------:R-:W-:Y:S05]  /*0640*/  WARPSYNC.ALL ;  /* 0x0000000000007948 */ /* 0x000fea0003800000 */
[----:B------:R-:W-:Y:S01]  /*0650*/  BAR.SYNC.DEFER_BLOCKING 0x0 ;  /* 0x0000000000007b1d */ /* 0x000fe20000010000 */
[----:B------:R-:W-:-:S06]  /*0660*/  ISETP.GE.AND P0, PT, R9, R2, PT ;  /* 0x000000020900720c */ /* 0x000fcc0003f06270 */
[----:B------:R-:W-:Y:S07]  /*0670*/  @!P1 BRA `(.L_x_12) ;  /* 0x0000000000309947 */ /* 0x000fee0003800000 */
[----:B------:R-:W-:-:S07]  /*0680*/  IMAD.MOV.U32 R4, RZ, RZ, R8 ;  /* 0x000000ffff047224 */ /* 0x000fce00078e0008 */
.L_x_13:
[----:B------:R-:W-:-:S04]  /*0690*/  SHF.R.U32.HI R10, RZ, 0x1, R4 ;  /* 0x00000001ff0a7819 */ /* 0x000fc80000011604 */
[----:B------:R-:W-:-:S13]  /*06a0*/  ISETP.GE.U32.AND P1, PT, R3, R10, PT ;  /* 0x0000000a0300720c */ /* 0x000fda0003f26070 */
[----:B------:R-:W-:Y:S01]  /*06b0*/  @!P1 IMAD R5, R10, 0x4, R0 ;  /* 0x000000040a059824 */ /* 0x000fe200078e0200 */
[----:B------:R-:W-:Y:S05]  /*06c0*/  @!P1 LDS R6, [R0] ;  /* 0x0000000000069984 */ /* 0x000fea0000000800 */
[----:B------:R-:W0:Y:S02]  /*06d0*/  @!P1 LDS R5, [R5] ;  /* 0x0000000005059984 */ /* 0x000e240000000800 */
[----:B0-----:R-:W-:-:S05]  /*06e0*/  @!P1 FADD R7, R5, R6 ;  /* 0x0000000605079221 */ /* 0x001fca0000000000 */
[----:B------:R0:W-:Y:S01]  /*06f0*/  @!P1 STS [R0], R7 ;  /* 0x0000000700009388 */ /* 0x0001e20000000800 */
[----:B------:R-:W-:Y:S01]  /*0700*/  BAR.SYNC.DEFER_BLOCKING 0x0 ;  /* 0x0000000000007b1d */ /* 0x000fe20000010000 */
[----:B------:R-:W-:Y:S01]  /*0710*/  ISETP.GE.U32.AND P1, PT, R4, 0x4, PT ;  /* 0x000000040400780c */ /* 0x000fe20003f26070 */
[----:B------:R-:W-:-:S12]  /*0720*/  IMAD.MOV.U32 R4, RZ, RZ, R10 ;  /* 0x000000ffff047224 */ /* 0x000fd800078e000a */
[----:B0-----:R-:W-:Y:S05]  /*0730*/  @P1 BRA `(.L_x_13) ;  /* 0xfffffffc00d41947 */ /* 0x001fea000383ffff */
.L_x_12:
[----:B------:R-:W-:Y:S05]  /*0740*/  @P0 EXIT ;  /* 0x000000000000094d */ /* 0x000fea0003800000 */
[----:B------:R-:W0:Y:S01]  /*0750*/  S2UR UR6, SR_CgaCtaId ;  /* 0x00000000000679c3 */ /* 0x000e220000008800 */
[----:B------:R-:W-:-:S07]  /*0760*/  UMOV UR5, 0x400 ;  /* 0x0000040000057882 */ /* 0x000fce0000000000 */
[----:B------:R-:W1:Y:S01]  /*0770*/  LDC.64 R4, c[0x0][0x380] ;  /* 0x0000e000ff047b82 */ /* 0x000e620000000a00 */
[----:B0-----:R-:W-:-:S09]  /*0780*/  ULEA UR5, UR6, UR5, 0x18 ;  /* 0x0000000506057291 */ /* 0x001fd2000f8ec0ff */
[----:B------:R-:W0:Y:S03]  /*0790*/  LDS R3, [UR5] ;  /* 0x00000005ff037984 */ /* 0x000e260008000800 */
.L_x_18:
[----:B------:R-:W-:Y:S01]  /*07a0*/  ISETP.GE.AND P0, PT, R9, UR4, PT ;  /* 0x0000000409007c0c */ /* 0x000fe2000bf06270 */
[----:B------:R-:W-:-:S12]  /*07b0*/  BSSY.RECONVERGENT B0, `(.L_x_14) ;  /* 0x0000012000007945 */ /* 0x000fd80003800200 */
[----:B--2---:R-:W-:Y:S05]  /*07c0*/  @P0 BRA `(.L_x_15) ;  /* 0x0000000000400947 */ /* 0x004fea0003800000 */
[----:B-1----:R-:W-:-:S05]  /*07d0*/  IMAD.WIDE R6, R9, 0x4, R4 ;  /* 0x0000000409067825 */ /* 0x002fca00078e0204 */
[----:B------:R-:W2:Y:S01]  /*07e0*/  LDG.E R0, desc[UR8][R6.64] ;  /* 0x0000000806007981 */ /* 0x000ea2000c1e1900 */
[----:B0-----:R-:W0:Y:S01]  /*07f0*/  MUFU.RCP R10, R3 ;  /* 0x00000003000a7308 */ /* 0x001e220000001000 */
[----:B------:R-:W-:Y:S01]  /*0800*/  BSSY.RECONVERGENT B1, `(.L_x_16) ;  /* 0x000000b000017945 */ /* 0x000fe20003800200 */
[----:B0-----:R-:W-:-:S04]  /*0810*/  FFMA R11, -R3, R10, 1 ;  /* 0x3f800000030b7423 */ /* 0x001fc8000000010a */
[----:B------:R-:W-:Y:S02]  /*0820*/  FFMA R11, R10, R11, R10 ;  /* 0x0000000b0a0b7223 */ /* 0x000fe4000000000a */
[----:B--2---:R-:W0:Y:S02]  /*0830*/  FCHK P0, R0, R3 ;  /* 0x0000000300007302 */ /* 0x004e240000000000 */
[----:B------:R-:W-:-:S04]  /*0840*/  FFMA R10, R0, R11, RZ ;  /* 0x0000000b000a7223 */ /* 0x000fc800000000ff */
[----:B------:R-:W-:-:S04]  /*0850*/  FFMA R12, -R3, R10, R0 ;  /* 0x0000000a030c7223 */ /* 0x000fc80000000100 */
[----:B------:R-:W-:Y:S01]  /*0860*/  FFMA R11, R11, R12, R10 ;  /* 0x0000000c0b0b7223 */ /* 0x000fe2000000000a */
[----:B0-----:R-:W-:Y:S06]  /*0870*/  @!P0 BRA `(.L_x_17) ;  /* 0x00000000000c8947 */ /* 0x001fec0003800000 */
[----:B------:R-:W-:-:S07]  /*0880*/  MOV R10, 0x8a0 ;  /* 0x000008a0000a7802 */ /* 0x000fce0000000f00 */
[----:B------:R-:W-:Y:S05]  /*0890*/  CALL.REL.NOINC `($__internal_0_$__cuda_sm3x_div_rn_noftz_f32_slowpath) ;  /* 0x0000000000207944 */ /* 0x000fea0003c00000 */
[----:B------:R-:W-:-:S07]  /*08a0*/  IMAD.MOV.U32 R11, RZ, RZ, R0 ;  /* 0x000000ffff0b7224 */ /* 0x000fce00078e0000 */
.L_x_17:
[----:B------:R-:W-:Y:S05]  /*08b0*/  BSYNC.RECONVERGENT B1 ;  /* 0x0000000000017941 */ /* 0x000fea0003800200 */
.L_x_16:
[----:B------:R2:W-:Y:S02]  /*08c0*/  STG.E desc[UR8][R6.64], R11 ;  /* 0x0000000b06007986 */ /* 0x0005e4000c101908 */
.L_x_15:
[----:B------:R-:W-:Y:S05]  /*08d0*/  BSYNC.RECONVERGENT B0 ;  /* 0x0000000000007941 */ /* 0x000fea0003800200 */
.L_x_14:
[----:B------:R-:W-:-:S05]  /*08e0*/  IMAD.IADD R9, R8, 0x1, R9 ;  /* 0x0000000108097824 */ /* 0x000fca00078e0209 */
[----:B------:R-:W-:-:S13]  /*08f0*/  ISETP.GE.AND P0, PT, R9, R2, PT ;  /* 0x000000020900720c */ /* 0x000fda0003f06270 */
[----:B------:R-:W-:Y:S05]  /*0900*/  @!P0 BRA `(.L_x_18) ;  /* 0xfffffffc00a48947 */ /* 0x000fea000383ffff */
[----:B------:R-:W-:Y:S05]  /*0910*/  EXIT ;  /* 0x000000000000794d */ /* 0x000fea0003800000 */
        .weak           $__internal_0_$__cuda_sm3x_div_rn_noftz_f32_slowpath
        .type           $__internal_0_$__cuda_sm3x_div_rn_noftz_f32_slowpath,@function
        .size           $__internal_0_$__cuda_sm3x_div_rn_noftz_f32_slowpath,(.L_x_31 - $__internal_0_$__cuda_sm3x_div_rn_noftz_f32_slowpath)
$__internal_0_$__cuda_sm3x_div_rn_noftz_f32_slowpath:
[--C-:B------:R-:W-:Y:S01]  /*0920*/  SHF.R.U32.HI R12, RZ, 0x17, R3.reuse ;  /* 0x00000017ff0c7819 */ /* 0x100fe20000011603 */
[----:B------:R-:W-:Y:S01]  /*0930*/  BSSY.RECONVERGENT B2, `(.L_x_19) ;  /* 0x0000064000027945 */ /* 0x000fe20003800200 */
[--C-:B------:R-:W-:Y:S01]  /*0940*/  SHF.R.U32.HI R11, RZ, 0x17, R0.reuse ;  /* 0x00000017ff0b7819 */ /* 0x100fe20000011600 */
[----:B------:R-:W-:Y:S01]  /*0950*/  IMAD.MOV.U32 R13, RZ, RZ, R0 ;  /* 0x000000ffff0d7224 */ /* 0x000fe200078e0000 */
[----:B------:R-:W-:Y:S01]  /*0960*/  LOP3.LUT R12, R12, 0xff, RZ, 0xc0, !PT ;  /* 0x000000ff0c0c7812 */ /* 0x000fe200078ec0ff */
[----:B------:R-:W-:Y:S01]  /*0970*/  IMAD.MOV.U32 R14, RZ, RZ, R3 ;  /* 0x000000ffff0e7224 */ /* 0x000fe200078e0003 */
[----:B------:R-:W-:-:S03]  /*0980*/  LOP3.LUT R18, R11, 0xff, RZ, 0xc0, !PT ;  /* 0x000000ff0b127812 */ /* 0x000fc600078ec0ff */
[----:B------:R-:W-:Y:S02]  /*0990*/  VIADD R15, R12, 0xffffffff ;  /* 0xffffffff0c0f7836 */ /* 0x000fe40000000000 */
[----:B------:R-:W-:-:S03]  /*09a0*/  VIADD R16, R18, 0xffffffff ;  /* 0xffffffff12107836 */ /* 0x000fc60000000000 */
[----:B------:R-:W-:-:S04]  /*09b0*/  ISETP.GT.U32.AND P0, PT, R15, 0xfd, PT ;  /* 0x000000fd0f00780c */ /* 0x000fc80003f04070 */
[----:B------:R-:W-:-:S13]  /*09c0*/  ISETP.GT.U32.OR P0, PT, R16, 0xfd, P0 ;  /* 0x000000fd1000780c */ /* 0x000fda0000704470 */
[----:B------:R-:W-:Y:S01]  /*09d0*/  @!P0 IMAD.MOV.U32 R11, RZ, RZ, RZ ;  /* 0x000000ffff0b8224 */ /* 0x000fe200078e00ff */
[----:B------:R-:W-:Y:S06]  /*09e0*/  @!P0 BRA `(.L_x_20) ;  /* 0x00000000005c8947 */ /* 0x000fec0003800000 */
[----:B------:R-:W-:Y:S02]  /*09f0*/  FSETP.GTU.FTZ.AND P1, PT, |R3|, +INF , PT ;  /* 0x7f8000000300780b */ /* 0x000fe40003f3c200 */
[----:B------:R-:W-:-:S04]  /*0a00*/  FSETP.GTU.FTZ.AND P0, PT, |R0|, +INF , PT ;  /* 0x7f8000000000780b */ /* 0x000fc80003f1c200 */
[----:B------:R-:W-:-:S13]  /*0a10*/  PLOP3.LUT P0, PT, P0, P1, PT, 0xf8, 0x8f ;  /* 0x00000000008f781c */ /* 0x000fda0000703f70 */
[----:B------:R-:W-:Y:S05]  /*0a20*/  @P0 BRA `(.L_x_21) ;  /* 0x00000004004c0947 */ /* 0x000fea0003800000 */
[----:B------:R-:W-:-:S13]  /*0a30*/  LOP3.LUT P0, RZ, R14, 0x7fffffff, R13, 0xc8, !PT ;  /* 0x7fffffff0eff7812 */ /* 0x000fda000780c80d */
[----:B------:R-:W-:Y:S05]  /*0a40*/  @!P0 BRA `(.L_x_22) ;  /* 0x00000004003c8947 */ /* 0x000fea0003800000 */
[C---:B------:R-:W-:Y:S02]  /*0a50*/  FSETP.NEU.FTZ.AND P2, PT, |R0|.reuse, +INF , PT ;  /* 0x7f8000000000780b */ /* 0x040fe40003f5d200 */
[----:B------:R-:W-:Y:S02]  /*0a60*/  FSETP.NEU.FTZ.AND P1, PT, |R3|, +INF , PT ;  /* 0x7f8000000300780b */ /* 0x000fe40003f3d200 */
[----:B------:R-:W-:-:S11]  /*0a70*/  FSETP.NEU.FTZ.AND P0, PT, |R0|, +INF , PT ;  /* 0x7f8000000000780b */ /* 0x000fd60003f1d200 */
[----:B------:R-:W-:Y:S05]  /*0a80*/  @!P1 BRA !P2, `(.L_x_22) ;  /* 0x00000004002c9947 */ /* 0x000fea0005000000 */
[----:B------:R-:W-:-:S04]  /*0a90*/  LOP3.LUT P2, RZ, R13, 0x7fffffff, RZ, 0xc0, !PT ;  /* 0x7fffffff0dff7812 */ /* 0x000fc8000784c0ff */
[----:B------:R-:W-:-:S13]  /*0aa0*/  PLOP3.LUT P1, PT, P1, P2, PT, 0x2f, 0xf2 ;  /* 0x0000000000f2781c */ /* 0x000fda0000f24577 */
[----:B------:R-:W-:Y:S05]  /*0ab0*/  @P1 BRA `(.L_x_23) ;  /* 0x0000000400181947 */ /* 0x000fea0003800000 */
[----:B------:R-:W-:-:S04]  /*0ac0*/  LOP3.LUT P1, RZ, R14, 0x7fffffff, RZ, 0xc0, !PT ;  /* 0x7fffffff0eff7812 */ /* 0x000fc8000782c0ff */
[----:B------:R-:W-:-:S13]  /*0ad0*/  PLOP3.LUT P0, PT, P0, P1, PT, 0x2f, 0xf2 ;  /* 0x0000000000f2781c */ /* 0x000fda0000702577 */
[----:B------:R-:W-:Y:S05]  /*0ae0*/  @P0 BRA `(.L_x_24) ;  /* 0x0000000400000947 */ /* 0x000fea0003800000 */
[----:B------:R-:W-:Y:S02]  /*0af0*/  ISETP.GE.AND P0, PT, R16, RZ, PT ;  /* 0x000000ff1000720c */ /* 0x000fe40003f06270 */
[----:B------:R-:W-:-:S11]  /*0b00*/  ISETP.GE.AND P1, PT, R15, RZ, PT ;  /* 0x000000ff0f00720c */ /* 0x000fd60003f26270 */
[----:B------:R-:W-:Y:S02]  /*0b10*/  @P0 IMAD.MOV.U32 R11, RZ, RZ, RZ ;  /* 0x000000ffff0b0224 */ /* 0x000fe400078e00ff */
[----:B------:R-:W-:Y:S01]  /*0b20*/  @!P0 FFMA R13, R0, 1.84467440737095516160e+19, RZ ;  /* 0x5f800000000d8823 */ /* 0x000fe200000000ff */
[----:B------:R-:W-:Y:S02]  /*0b30*/  @!P0 IMAD.MOV.U32 R11, RZ, RZ, -0x40 ;  /* 0xffffffc0ff0b8424 */ /* 0x000fe400078e00ff */
[----:B------:R-:W-:Y:S02]  /*0b40*/  @!P1 FFMA R14, R3, 1.84467440737095516160e+19, RZ ;  /* 0x5f800000030e9823 */ /* 0x000fe400000000ff */
[----:B------:R-:W-:-:S07]  /*0b50*/  @!P1 VIADD R11, R11, 0x40 ;  /* 0x000000400b0b9836 */ /* 0x000fce0000000000 */
.L_x_20:
[----:B------:R-:W-:Y:S01]  /*0b60*/  LEA R15, R12, 0xc0800000, 0x17 ;  /* 0xc08000000c0f7811 */ /* 0x000fe200078eb8ff */
[----:B------:R-:W-:Y:S04]  /*0b70*/  BSSY.RECONVERGENT B3, `(.L_x_25) ;  /* 0x0000036000037945 */ /* 0x000fe80003800200 */
[----:B------:R-:W-:Y:S02]  /*0b80*/  IMAD.IADD R15, R14, 0x1, -R15 ;  /* 0x000000010e0f7824 */ /* 0x000fe400078e0a0f */
[----:B------:R-:W-:Y:S02]  /*0b90*/  VIADD R14, R18, 0xffffff81 ;  /* 0xffffff81120e7836 */ /* 0x000fe40000000000 */
[----:B------:R-:W0:Y:S01]  /*0ba0*/  MUFU.RCP R16, R15 ;  /* 0x0000000f00107308 */ /* 0x000e220000001000 */
[----:B------:R-:W-:Y:S01]  /*0bb0*/  FADD.FTZ R17, -R15, -RZ ;  /* 0x800000ff0f117221 */ /* 0x000fe20000010100 */
[C---:B------:R-:W-:Y:S01]  /*0bc0*/  IMAD R0, R14.reuse, -0x800000, R13 ;  /* 0xff8000000e007824 */ /* 0x040fe200078e020d */
[----:B------:R-:W-:-:S05]  /*0bd0*/  IADD3 R14, PT, PT, R14, 0x7f, -R12 ;  /* 0x0000007f0e0e7810 */ /* 0x000fca0007ffe80c */
[----:B------:R-:W-:Y:S02]  /*0be0*/  IMAD.IADD R11, R14, 0x1, R11 ;  /* 0x000000010e0b7824 */ /* 0x000fe400078e020b */
[----:B0-----:R-:W-:-:S04]  /*0bf0*/  FFMA R19, R16, R17, 1 ;  /* 0x3f80000010137423 */ /* 0x001fc80000000011 */
[----:B------:R-:W-:-:S04]  /*0c00*/  FFMA R18, R16, R19, R16 ;  /* 0x0000001310127223 */ /* 0x000fc80000000010 */
[----:B------:R-:W-:-:S04]  /*0c10*/  FFMA R13, R0, R18, RZ ;  /* 0x00000012000d7223 */ /* 0x000fc800000000ff */
[----:B------:R-:W-:-:S04]  /*0c20*/  FFMA R16, R17, R13, R0 ;  /* 0x0000000d11107223 */ /* 0x000fc80000000000 */
[----:B------:R-:W-:-:S04]  /*0c30*/  FFMA R19, R18, R16, R13 ;  /* 0x0000001012137223 */ /* 0x000fc8000000000d */
[----:B------:R-:W-:-:S04]  /*0c40*/  FFMA R16, R17, R19, R0 ;  /* 0x0000001311107223 */ /* 0x000fc80000000000 */
[----:B------:R-:W-:-:S05]  /*0c50*/  FFMA R0, R18, R16, R19 ;  /* 0x0000001012007223 */ /* 0x000fca0000000013 */
[----:B------:R-:W-:-:S04]  /*0c60*/  SHF.R.U32.HI R12, RZ, 0x17, R0 ;  /* 0x00000017ff0c7819 */ /* 0x000fc80000011600 */
[----:B------:R-:W-:-:S05]  /*0c70*/  LOP3.LUT R12, R12, 0xff, RZ, 0xc0, !PT ;  /* 0x000000ff0c0c7812 */ /* 0x000fca00078ec0ff */
[----:B------:R-:W-:-:S04]  /*0c80*/  IMAD.IADD R15, R12, 0x1, R11 ;  /* 0x000000010c0f7824 */ /* 0x000fc800078e020b */
[----:B------:R-:W-:-:S05]  /*0c90*/  VIADD R12, R15, 0xffffffff ;  /* 0xffffffff0f0c7836 */ /* 0x000fca0000000000 */
[----:B------:R-:W-:-:S13]  /*0ca0*/  ISETP.GE.U32.AND P0, PT, R12, 0xfe, PT ;  /* 0x000000fe0c00780c */ /* 0x000fda0003f06070 */
[----:B------:R-:W-:Y:S05]  /*0cb0*/  @!P0 BRA `(.L_x_26) ;  /* 0x0000000000808947 */ /* 0x000fea0003800000 */
[----:B------:R-:W-:-:S13]  /*0cc0*/  ISETP.GT.AND P0, PT, R15, 0xfe, PT ;  /* 0x000000fe0f00780c */ /* 0x000fda0003f04270 */
[----:B------:R-:W-:Y:S05]  /*0cd0*/  @P0 BRA `(.L_x_27) ;  /* 0x00000000006c0947 */ /* 0x000fea0003800000 */
[----:B------:R-:W-:-:S13]  /*0ce0*/  ISETP.GE.AND P0, PT, R15, 0x1, PT ;  /* 0x000000010f00780c */ /* 0x000fda0003f06270 */
[----:B------:R-:W-:Y:S05]  /*0cf0*/  @P0 BRA `(.L_x_28) ;  /* 0x0000000000740947 */ /* 0x000fea0003800000 */
[----:B------:R-:W-:Y:S02]  /*0d00*/  ISETP.GE.AND P0, PT, R15, -0x18, PT ;  /* 0xffffffe80f00780c */ /* 0x000fe40003f06270 */
[----:B------:R-:W-:-:S11]  /*0d10*/  LOP3.LUT R0, R0, 0x80000000, RZ, 0xc0, !PT ;  /* 0x8000000000007812 */ /* 0x000fd600078ec0ff */
[----:B------:R-:W-:Y:S05]  /*0d20*/  @!P0 BRA `(.L_x_28) ;  /* 0x0000000000688947 */ /* 0x000fea0003800000 */
[CCC-:B------:R-:W-:Y:S01]  /*0d30*/  FFMA.RZ R11, R18.reuse, R16.reuse, R19.reuse ;  /* 0x00000010120b7223 */ /* 0x1c0fe2000000c013 */
[C---:B------:R-:W-:Y:S02]  /*0d40*/  VIADD R14, R15.reuse, 0x20 ;  /* 0x000000200f0e7836 */ /* 0x040fe40000000000 */
[CCC-:B------:R-:W-:Y:S01]  /*0d50*/  FFMA.RM R12, R18.reuse, R16.reuse, R19.reuse ;  /* 0x00000010120c7223 */ /* 0x1c0fe20000004013 */
[----:B------:R-:W-:Y:S02]  /*0d60*/  ISETP.NE.AND P2, PT, R15, RZ, PT ;  /* 0x000000ff0f00720c */ /* 0x000fe40003f45270 */
[----:B------:R-:W-:Y:S01]  /*0d70*/  LOP3.LUT R13, R11, 0x7fffff, RZ, 0xc0, !PT ;  /* 0x007fffff0b0d7812 */ /* 0x000fe200078ec0ff */
[----:B------:R-:W-:Y:S01]  /*0d80*/  FFMA.RP R11, R18, R16, R19 ;  /* 0x00000010120b7223 */ /* 0x000fe20000008013 */
[----:B------:R-:W-:Y:S01]  /*0d90*/  ISETP.NE.AND P1, PT, R15, RZ, PT ;  /* 0x000000ff0f00720c */ /* 0x000fe20003f25270 */
[----:B------:R-:W-:Y:S01]  /*0da0*/  IMAD.MOV R15, RZ, RZ, -R15 ;  /* 0x000000ffff0f7224 */ /* 0x000fe200078e0a0f */
[----:B------:R-:W-:-:S02]  /*0db0*/  LOP3.LUT R13, R13, 0x800000, RZ, 0xfc, !PT ;  /* 0x008000000d0d7812 */ /* 0x000fc400078efcff */
[----:B------:R-:W-:Y:S02]  /*0dc0*/  FSETP.NEU.FTZ.AND P0, PT, R11, R12, PT ;  /* 0x0000000c0b00720b */ /* 0x000fe40003f1d000 */
[----:B------:R-:W-:Y:S02]  /*0dd0*/  SHF.L.U32 R14, R13, R14, RZ ;  /* 0x0000000e0d0e7219 */ /* 0x000fe400000006ff */
[----:B------:R-:W-:Y:S02]  /*0de0*/  SEL R12, R15, RZ, P2 ;  /* 0x000000ff0f0c7207 */ /* 0x000fe40001000000 */
[----:B------:R-:W-:Y:S02]  /*0df0*/  ISETP.NE.AND P1, PT, R14, RZ, P1 ;  /* 0x000000ff0e00720c */ /* 0x000fe40000f25270 */
[----:B------:R-:W-:Y:S02]  /*0e00*/  SHF.R.U32.HI R12, RZ, R12, R13 ;  /* 0x0000000cff0c7219 */ /* 0x000fe4000001160d */
[----:B------:R-:W-:-:S02]  /*0e10*/  PLOP3.LUT P0, PT, P0, P1, PT, 0xf8, 0x8f ;  /* 0x00000000008f781c */ /* 0x000fc40000703f70 */
[----:B------:R-:W-:Y:S02]  /*0e20*/  SHF.R.U32.HI R14, RZ, 0x1, R12 ;  /* 0x00000001ff0e7819 */ /* 0x000fe4000001160c */
[----:B------:R-:W-:-:S04]  /*0e30*/  SEL R11, RZ, 0x1, !P0 ;  /* 0x00000001ff0b7807 */ /* 0x000fc80004000000 */
[----:B------:R-:W-:-:S04]  /*0e40*/  LOP3.LUT R11, R11, 0x1, R14, 0xf8, !PT ;  /* 0x000000010b0b7812 */ /* 0x000fc800078ef80e */
[----:B------:R-:W-:-:S05]  /*0e50*/  LOP3.LUT R11, R11, R12, RZ, 0xc0, !PT ;  /* 0x0000000c0b0b7212 */ /* 0x000fca00078ec0ff */
[----:B------:R-:W-:-:S05]  /*0e60*/  IMAD.IADD R11, R14, 0x1, R11 ;  /* 0x000000010e0b7824 */ /* 0x000fca00078e020b */
[----:B------:R-:W-:Y:S01]  /*0e70*/  LOP3.LUT R0, R11, R0, RZ, 0xfc, !PT ;  /* 0x000000000b007212 */ /* 0x000fe200078efcff */
[----:B------:R-:W-:Y:S06]  /*0e80*/  BRA `(.L_x_28) ;  /* 0x0000000000107947 */ /* 0x000fec0003800000 */
.L_x_27:
[----:B------:R-:W-:-:S04]  /*0e90*/  LOP3.LUT R0, R0, 0x80000000, RZ, 0xc0, !PT ;  /* 0x8000000000007812 */ /* 0x000fc800078ec0ff */
[----:B------:R-:W-:Y:S01]  /*0ea0*/  LOP3.LUT R0, R0, 0x7f800000, RZ, 0xfc, !PT ;  /* 0x7f80000000007812 */ /* 0x000fe200078efcff */
[----:B------:R-:W-:Y:S06]  /*0eb0*/  BRA `(.L_x_28) ;  /* 0x0000000000047947 */ /* 0x000fec0003800000 */
.L_x_26:
[----:B------:R-:W-:-:S07]  /*0ec0*/  IMAD R0, R11, 0x800000, R0 ;  /* 0x008000000b007824 */ /* 0x000fce00078e0200 */
.L_x_28:
[----:B------:R-:W-:Y:S05]  /*0ed0*/  BSYNC.RECONVERGENT B3 ;  /* 0x0000000000037941 */ /* 0x000fea0003800200 */
.L_x_25:
[----:B------:R-:W-:Y:S05]  /*0ee0*/  BRA `(.L_x_29) ;  /* 0x0000000000207947 */ /* 0x000fea0003800000 */
.L_x_24:
[----:B------:R-:W-:-:S04]  /*0ef0*/  LOP3.LUT R0, R14, 0x80000000, R13, 0x48, !PT ;  /* 0x800000000e007812 */ /* 0x000fc800078e480d */
[----:B------:R-:W-:Y:S01]  /*0f00*/  LOP3.LUT R0, R0, 0x7f800000, RZ, 0xfc, !PT ;  /* 0x7f80000000007812 */ /* 0x000fe200078efcff */
[----:B------:R-:W-:Y:S06]  /*0f10*/  BRA `(.L_x_29) ;  /* 0x0000000000147947 */ /* 0x000fec0003800000 */
.L_x_23:
[----:B------:R-:W-:Y:S01]  /*0f20*/  LOP3.LUT R0, R14, 0x80000000, R13, 0x48, !PT ;  /* 0x800000000e007812 */ /* 0x000fe200078e480d */
[----:B------:R-:W-:Y:S06]  /*0f30*/  BRA `(.L_x_29) ;  /* 0x00000000000c7947 */ /* 0x000fec0003800000 */
.L_x_22:
[----:B------:R-:W0:Y:S01]  /*0f40*/  MUFU.RSQ R0, -QNAN ;  /* 0xffc0000000007908 */ /* 0x000e220000001400 */
[----:B------:R-:W-:Y:S05]  /*0f50*/  BRA `(.L_x_29) ;  /* 0x0000000000047947 */ /* 0x000fea0003800000 */
.L_x_21:
[----:B------:R-:W-:-:S07]  /*0f60*/  FADD.FTZ R0, R0, R3 ;  /* 0x0000000300007221 */ /* 0x000fce0000010000 */
.L_x_29:
[----:B------:R-:W-:Y:S05]  /*0f70*/  BSYNC.RECONVERGENT B2 ;  /* 0x0000000000027941 */ /* 0x000fea0003800200 */
.L_x_19:
[----:B------:R-:W-:-:S04]  /*0f80*/  IMAD.MOV.U32 R11, RZ, RZ, 0x0 ;  /* 0x00000000ff0b7424 */ /* 0x000fc800078e00ff */
[----:B0-----:R-:W-:Y:S05]  /*0f90*/  RET.REL.NODEC R10 `(_Z11softmax_maxPfm) ;  /* 0xfffffff00a187950 */ /* 0x001fea0003c3ffff */
.L_x_30:
[----:B------:R-:W-:-:S00]  /*0fa0*/  BRA `(.L_x_30) ;  /* 0xfffffffc00fc7947 */ /* 0x000fc0000383ffff */
[----:B------:R-:W-:-:S00]  /*0fb0*/  NOP ;  /* 0x0000000000007918 */ /* 0x000fc00000000000 */
        /* <DEDUP_REMOVED lines=12> */
.L_x_31:


//--------------------- .nv.shared._Z11softmax_maxPfm --------------------------
	.section	.nv.shared._Z11softmax_maxPfm,"aw",@nobits
	.sectionflags	@""
	.align	4
.nv.shared._Z11softmax_maxPfm:
	.zero		1156


//--------------------- .nv.shared.reserved.0     --------------------------
	.section	.nv.shared.reserved.0,"aw",@nobits
	.weak		__nv_reservedSMEM_offset_0_alias
	.size		__nv_reservedSMEM_offset_0_alias, 0, 64
	.other		__nv_reservedSMEM_offset_0_alias,@"STO_CUDA_RESERVED_SHARED STV_DEFAULT"
__nv_reservedSMEM_offset_0_alias:
	.zero		0
	.zero		64


//--------------------- .nv.constant0._Z11softmax_maxPfm --------------------------
	.section	.nv.constant0._Z11softmax_maxPfm,"a",@progbits
	.sectionflags	@""
	.align	4
.nv.constant0._Z11softmax_maxPfm:
	.zero		912


//--------------------- SYMBOLS --------------------------

	.type		.nv.reservedSmem.offset0,@object
	.size		.nv.reservedSmem.offset0,0x4
	.type		.nv.reservedSmem.cap,@object
	.size		.nv.reservedSmem.cap,0x4
